	.headerflags	@"EF_CUDA_TEXMODE_UNIFIED EF_CUDA_64BIT_ADDRESS EF_CUDA_ACCELERATORS EF_CUDA_SM90 EF_CUDA_VIRTUAL_SM(EF_CUDA_SM90)"
	.elftype	@"ET_EXEC"


//--------------------- .nv.info                  --------------------------
	.section	.nv.info,"",@"SHT_CUDA_INFO"
	.align	4


	//----- nvinfo : EIATTR_REGCOUNT
	.align		4
        /*0000*/ 	.byte	0x04, 0x2f
        /*0002*/ 	.short	(.L_1 - .L_0)
	.align		4
.L_0:
        /*0004*/ 	.word	index@(triton_poi_fused_add_leaky_relu_3)
        /*0008*/ 	.word	0x00000012


	//----- nvinfo : EIATTR_MIN_STACK_SIZE
	.align		4
.L_1:
        /*000c*/ 	.byte	0x04, 0x12
        /*000e*/ 	.short	(.L_3 - .L_2)
	.align		4
.L_2:
        /*0010*/ 	.word	index@(triton_poi_fused_add_leaky_relu_3)
        /*0014*/ 	.word	0x00000000


	//----- nvinfo : EIATTR_FRAME_SIZE
	.align		4
.L_3:
        /*0018*/ 	.byte	0x04, 0x11
        /*001a*/ 	.short	(.L_5 - .L_4)
	.align		4
.L_4:
        /*001c*/ 	.word	index@(triton_poi_fused_add_leaky_relu_3)
        /*0020*/ 	.word	0x00000000


	//----- nvinfo : EIATTR_MIN_STACK_SIZE
	.align		4
.L_5:
        /*0024*/ 	.byte	0x04, 0x12
        /*0026*/ 	.short	(.L_7 - .L_6)
	.align		4
.L_6:
        /*0028*/ 	.word	index@(triton_poi_fused_add_leaky_relu_3)
        /*002c*/ 	.word	0x00000000
.L_7:


//--------------------- .nv.info.triton_poi_fused_add_leaky_relu_3 --------------------------
	.section	.nv.info.triton_poi_fused_add_leaky_relu_3,"",@"SHT_CUDA_INFO"
	.sectionflags	@""
	.align	4


	//----- nvinfo : EIATTR_CUDA_API_VERSION
	.align		4
        /*0000*/ 	.byte	0x04, 0x37
        /*0002*/ 	.short	(.L_9 - .L_8)
.L_8:
        /*0004*/ 	.word	0x0000007c


	//----- nvinfo : EIATTR_KPARAM_INFO
	.align		4
.L_9:
        /*0008*/ 	.byte	0x04, 0x17
        /*000a*/ 	.short	(.L_11 - .L_10)
.L_10:
        /*000c*/ 	.word	0x00000000
        /*0010*/ 	.short	0x0005
        /*0012*/ 	.short	0x0028
        /*0014*/ 	.byte	0x00, 0xf0, 0x11, 0x00


	//----- nvinfo : EIATTR_KPARAM_INFO
	.align		4
.L_11:
        /*0018*/ 	.byte	0x04, 0x17
        /*001a*/ 	.short	(.L_13 - .L_12)
.L_12:
        /*001c*/ 	.word	0x00000000
        /*0020*/ 	.short	0x0004
        /*0022*/ 	.short	0x0020
        /*0024*/ 	.byte	0x00, 0xf4, 0x21, 0x00


	//----- nvinfo : EIATTR_KPARAM_INFO
	.align		4
.L_13:
        /*0028*/ 	.byte	0x04, 0x17
        /*002a*/ 	.short	(.L_15 - .L_14)
.L_14:
        /*002c*/ 	.word	0x00000000
        /*0030*/ 	.short	0x0003
        /*0032*/ 	.short	0x0018
        /*0034*/ 	.byte	0x00, 0xf4, 0x21, 0x00


	//----- nvinfo : EIATTR_KPARAM_INFO
	.align		4
.L_15:
        /*0038*/ 	.byte	0x04, 0x17
        /*003a*/ 	.short	(.L_17 - .L_16)
.L_16:
        /*003c*/ 	.word	0x00000000
        /*0040*/ 	.short	0x0002
        /*0042*/ 	.short	0x0010
        /*0044*/ 	.byte	0x00, 0xf4, 0x21, 0x00


	//----- nvinfo : EIATTR_KPARAM_INFO
	.align		4
.L_17:
        /*0048*/ 	.byte	0x04, 0x17
        /*004a*/ 	.short	(.L_19 - .L_18)
.L_18:
        /*004c*/ 	.word	0x00000000
        /*0050*/ 	.short	0x0001
        /*0052*/ 	.short	0x0008
        /*0054*/ 	.byte	0x00, 0xf4, 0x21, 0x00


	//----- nvinfo : EIATTR_KPARAM_INFO
	.align		4
.L_19:
        /*0058*/ 	.byte	0x04, 0x17
        /*005a*/ 	.short	(.L_21 - .L_20)
.L_20:
        /*005c*/ 	.word	0x00000000
        /*0060*/ 	.short	0x0000
        /*0062*/ 	.short	0x0000
        /*0064*/ 	.byte	0x00, 0xf4, 0x21, 0x00


	//----- nvinfo : EIATTR_SPARSE_MMA_MASK
	.align		4
.L_21:
        /*0068*/ 	.byte	0x03, 0x50
        /*006a*/ 	.short	0x0000


	//----- nvinfo : EIATTR_MAXREG_COUNT
	.align		4
        /*006c*/ 	.byte	0x03, 0x1b
        /*006e*/ 	.short	0x00ff


	//----- nvinfo : EIATTR_EXIT_INSTR_OFFSETS
	.align		4
        /*0070*/ 	.byte	0x04, 0x1c
        /*0072*/ 	.short	(.L_23 - .L_22)


	//   ....[0]....
.L_22:
        /*0074*/ 	.word	0x00000240


	//   ....[1]....
        /*0078*/ 	.word	0x00000260


	//----- nvinfo : EIATTR_REQNTID
	.align		4
.L_23:
        /*007c*/ 	.byte	0x04, 0x10
        /*007e*/ 	.short	(.L_25 - .L_24)
.L_24:
        /*0080*/ 	.word	0x00000020
        /*0084*/ 	.word	0x00000001
        /*0088*/ 	.word	0x00000001


	//----- nvinfo : EIATTR_CBANK_PARAM_SIZE
	.align		4
.L_25:
        /*008c*/ 	.byte	0x03, 0x19
        /*008e*/ 	.short	0x002c


	//----- nvinfo : EIATTR_PARAM_CBANK
	.align		4
        /*0090*/ 	.byte	0x04, 0x0a
        /*0092*/ 	.short	(.L_27 - .L_26)
	.align		4
.L_26:
        /*0094*/ 	.word	index@(.nv.constant0.triton_poi_fused_add_leaky_relu_3)
        /*0098*/ 	.short	0x0210
        /*009a*/ 	.short	0x002c


	//----- nvinfo : EIATTR_SW_WAR
	.align		4
.L_27:
        /*009c*/ 	.byte	0x04, 0x36
        /*009e*/ 	.short	(.L_29 - .L_28)
.L_28:
        /*00a0*/ 	.word	0x00000008
.L_29:


//--------------------- .nv.callgraph             --------------------------
	.section	.nv.callgraph,"",@"SHT_CUDA_CALLGRAPH"
	.align	4
	.sectionentsize	8
	.align		4
        /*0000*/ 	.word	0x00000000
	.align		4
        /*0004*/ 	.word	0xffffffff
	.align		4
        /*0008*/ 	.word	0x00000000
	.align		4
        /*000c*/ 	.word	0xfffffffe
	.align		4
        /*0010*/ 	.word	0x00000000
	.align		4
        /*0014*/ 	.word	0xfffffffd
	.align		4
        /*0018*/ 	.word	0x00000000
	.align		4
        /*001c*/ 	.word	0xfffffffc


//--------------------- .text.triton_poi_fused_add_leaky_relu_3 --------------------------
	.section	.text.triton_poi_fused_add_leaky_relu_3,"ax",@progbits
	.align	128
        .global         triton_poi_fused_add_leaky_relu_3
        .type           triton_poi_fused_add_leaky_relu_3,@function
        .size           triton_poi_fused_add_leaky_relu_3,(.L_x_1 - triton_poi_fused_add_leaky_relu_3)
        .other          triton_poi_fused_add_leaky_relu_3,@"STO_CUDA_ENTRY STV_DEFAULT"
triton_poi_fused_add_leaky_relu_3:
.text.triton_poi_fused_add_leaky_relu_3:
[----:B------:R-:W0:Y:S01]  /*0000*/  LDC R1, c[0x0][0x28] ;  /* 0x00000a00ff017b82 */ /* 0x000e220000000800 */
[----:B------:R-:W1:Y:S07]  /*0010*/  S2R R14, SR_TID.X ;  /* 0x00000000000e7919 */ /* 0x000e6e0000002100 */
[----:B------:R-:W2:Y:S01]  /*0020*/  LDC.64 R4, c[0x0][0x218] ;  /* 0x00008600ff047b82 */ /* 0x000ea20000000a00 */
[----:B------:R-:W-:Y:S01]  /*0030*/  ULDC.64 UR4, c[0x0][0x208] ;  /* 0x0000820000047ab9 */ /* 0x000fe20000000a00 */
[----:B------:R-:W3:Y:S06]  /*0040*/  S2R R13, SR_CTAID.X ;  /* 0x00000000000d7919 */ /* 0x000eec0000002500 */
[----:B------:R-:W4:Y:S08]  /*0050*/  LDC.64 R2, c[0x0][0x210] ;  /* 0x00008400ff027b82 */ /* 0x000f300000000a00 */
[----:B------:R-:W5:Y:S01]  /*0060*/  LDC.64 R6, c[0x0][0x220] ;  /* 0x00008800ff067b82 */ /* 0x000f620000000a00 */
[----:B------:R-:W-:Y:S01]  /*0070*/  IMAD.MOV.U32 R12, RZ, RZ, RZ ;  /* 0x000000ffff0c7224 */ /* 0x000fe200078e00ff */
[----:B------:R-:W-:-:S06]  /*0080*/  ULDC.64 UR6, c[0x0][0x228] ;  /* 0x00008a0000067ab9 */ /* 0x000fcc0000000a00 */
[----:B------:R-:W5:Y:S01]  /*0090*/  LDC.64 R10, c[0x0][0x230] ;  /* 0x00008c00ff0a7b82 */ /* 0x000f620000000a00 */
[----:B-1----:R-:W-:Y:S02]  /*00a0*/  LOP3.LUT R0, R14, 0xf, RZ, 0xc0, !PT ;  /* 0x0000000f0e007812 */ /* 0x002fe400078ec0ff */
[----:B---3--:R-:W-:-:S03]  /*00b0*/  SHF.R.S32.HI R8, RZ, 0x1b, R13 ;  /* 0x0000001bff087819 */ /* 0x008fc6000001140d */
[----:B------:R-:W-:Y:S01]  /*00c0*/  IMAD R13, R13, 0x10, R0 ;  /* 0x000000100d0d7824 */ /* 0x000fe200078e0200 */
[----:B------:R-:W-:-:S03]  /*00d0*/  SGXT R0, R8, 0x1 ;  /* 0x000000010800781a */ /* 0x000fc60000000200 */
[C---:B----4-:R-:W-:Y:S01]  /*00e0*/  IMAD.WIDE R2, R13.reuse, 0x4, R2 ;  /* 0x000000040d027825 */ /* 0x050fe200078e0202 */
[----:B------:R-:W-:Y:S02]  /*00f0*/  ISETP.GE.AND P0, PT, R13, 0x10, PT ;  /* 0x000000100d00780c */ /* 0x000fe40003f06270 */
[----:B------:R-:W-:-:S04]  /*0100*/  LEA.HI R0, R0, R13, RZ, 0x2 ;  /* 0x0000000d00007211 */ /* 0x000fc800078f10ff */
[----:B------:R-:W-:Y:S01]  /*0110*/  SHF.R.S32.HI R9, RZ, 0x2, R0 ;  /* 0x00000002ff097819 */ /* 0x000fe20000011400 */
[----:B------:R-:W-:-:S04]  /*0120*/  IMAD.MOV.U32 R0, RZ, RZ, RZ ;  /* 0x000000ffff007224 */ /* 0x000fc800078e00ff */
[----:B--2---:R-:W-:Y:S02]  /*0130*/  IMAD.WIDE R4, R9, 0x4, R4 ;  /* 0x0000000409047825 */ /* 0x004fe400078e0204 */
[----:B------:R1:W2:Y:S02]  /*0140*/  @!P0 LDG.E R0, desc[UR4][R2.64] ;  /* 0x0000000402008981 */ /* 0x0002a4000c1e1900 */
[----:B------:R-:W-:Y:S02]  /*0150*/  IMAD.MOV.U32 R9, RZ, RZ, RZ ;  /* 0x000000ffff097224 */ /* 0x000fe400078e00ff */
[----:B-----5:R-:W-:-:S04]  /*0160*/  IMAD.WIDE R6, R13, 0x4, R6 ;  /* 0x000000040d067825 */ /* 0x020fc800078e0206 */
[----:B------:R-:W2:Y:S04]  /*0170*/  @!P0 LDG.E.EL R9, desc[UR4][R4.64] ;  /* 0x0000000404098981 */ /* 0x000ea8000c2e1900 */
[----:B------:R-:W3:Y:S01]  /*0180*/  @!P0 LDG.E R12, desc[UR4][R6.64] ;  /* 0x00000004060c8981 */ /* 0x000ee2000c1e1900 */
[----:B------:R-:W-:-:S04]  /*0190*/  LOP3.LUT P0, RZ, R14, 0x10, RZ, 0xc0, !PT ;  /* 0x000000100eff7812 */ /* 0x000fc8000780c0ff */
[C---:B------:R-:W-:Y:S02]  /*01a0*/  ISETP.LT.AND P0, PT, R13.reuse, 0x10, !P0 ;  /* 0x000000100d00780c */ /* 0x040fe40004701270 */
[----:B------:R-:W-:Y:S01]  /*01b0*/  IADD3 R8, P2, R13, UR6, RZ ;  /* 0x000000060d087c10 */ /* 0x000fe2000ff5e0ff */
[----:B01----:R-:W-:-:S04]  /*01c0*/  IMAD.WIDE R2, R13, 0x4, R10 ;  /* 0x000000040d027825 */ /* 0x003fc800078e020a */
[----:B--2---:R-:W-:-:S05]  /*01d0*/  FADD R15, R9, R0 ;  /* 0x00000000090f7221 */ /* 0x004fca0000000000 */
[----:B---3--:R-:W-:Y:S02]  /*01e0*/  FSETP.GT.AND P1, PT, R15, -R12, PT ;  /* 0x8000000c0f00720b */ /* 0x008fe40003f24000 */
[----:B------:R-:W-:Y:S02]  /*01f0*/  LEA.HI.X.SX32 R9, R13, UR7, 0x1, P2 ;  /* 0x000000070d097c11 */ /* 0x000fe400090f0eff */
[----:B------:R-:W-:Y:S01]  /*0200*/  SEL R5, RZ, 0x1, !P1 ;  /* 0x00000001ff057807 */ /* 0x000fe20004800000 */
[----:B------:R-:W-:-:S04]  /*0210*/  FADD R15, R15, R12 ;  /* 0x0000000c0f0f7221 */ /* 0x000fc80000000000 */
[----:B------:R0:W-:Y:S04]  /*0220*/  @P0 STG.E.U8 desc[UR4][R8.64], R5 ;  /* 0x0000000508000986 */ /* 0x0001e8000c101104 */
[----:B------:R-:W-:Y:S01]  /*0230*/  @!P1 FMUL R15, R15, 0.10000000149011611938 ;  /* 0x3dcccccd0f0f9820 */ /* 0x000fe20000400000 */
[----:B0-----:R-:W-:Y:S06]  /*0240*/  @!P0 EXIT ;  /* 0x000000000000894d */ /* 0x001fec0003800000 */
[----:B------:R-:W-:Y:S01]  /*0250*/  STG.E desc[UR4][R2.64], R15 ;  /* 0x0000000f02007986 */ /* 0x000fe2000c101904 */
[----:B------:R-:W-:Y:S05]  /*0260*/  EXIT ;  /* 0x000000000000794d */ /* 0x000fea0003800000 */
.L_x_0:
[----:B------:R-:W-:-:S00]  /*0270*/  BRA `(.L_x_0) ;  /* 0xfffffffc00fc7947 */ /* 0x000fc0000383ffff */
[----:B------:R-:W-:-:S00]  /*0280*/  NOP ;  /* 0x0000000000007918 */ /* 0x000fc00000000000 */
[----:B------:R-:W-:-:S00]  /*0290*/  NOP ;  /* 0x0000000000007918 */ /* 0x000fc00000000000 */
[----:B------:R-:W-:-:S00]  /*02a0*/  NOP ;  /* 0x0000000000007918 */ /* 0x000fc00000000000 */
[----:B------:R-:W-:-:S00]  /*02b0*/  NOP ;  /* 0x0000000000007918 */ /* 0x000fc00000000000 */
[----:B------:R-:W-:-:S00]  /*02c0*/  NOP ;  /* 0x0000000000007918 */ /* 0x000fc00000000000 */
[----:B------:R-:W-:-:S00]  /*02d0*/  NOP ;  /* 0x0000000000007918 */ /* 0x000fc00000000000 */
[----:B------:R-:W-:-:S00]  /*02e0*/  NOP ;  /* 0x0000000000007918 */ /* 0x000fc00000000000 */
[----:B------:R-:W-:-:S00]  /*02f0*/  NOP ;  /* 0x0000000000007918 */ /* 0x000fc00000000000 */
.L_x_1:


//--------------------- .nv.constant0.triton_poi_fused_add_leaky_relu_3 --------------------------
	.section	.nv.constant0.triton_poi_fused_add_leaky_relu_3,"a",@progbits
	.sectionflags	@""
	.align	4
.nv.constant0.triton_poi_fused_add_leaky_relu_3:
	.zero		572
